//
// Generated by NVIDIA NVVM Compiler
//
// Compiler Build ID: CL-36424714
// Cuda compilation tools, release 13.0, V13.0.88
// Based on NVVM 20.0.0
//

.version 9.0
.target sm_100
.address_size 64

	// .globl	_Z10reduce_sumPfS_i
.extern .shared .align 16 .b8 sdata[];

.visible .entry _Z10reduce_sumPfS_i(
	.param .u64 .ptr .align 1 _Z10reduce_sumPfS_i_param_0,
	.param .u64 .ptr .align 1 _Z10reduce_sumPfS_i_param_1,
	.param .u32 _Z10reduce_sumPfS_i_param_2
)
{
	.reg .pred 	%p<6>;
	.reg .b32 	%r<14>;
	.reg .b32 	%f<9>;
	.reg .b64 	%rd<9>;

	ld.param.u64 	%rd1, [_Z10reduce_sumPfS_i_param_0];
	ld.param.u64 	%rd2, [_Z10reduce_sumPfS_i_param_1];
	ld.param.u32 	%r8, [_Z10reduce_sumPfS_i_param_2];
	mov.u32 	%r1, %tid.x;
	mov.u32 	%r2, %ctaid.x;
	mov.u32 	%r13, %ntid.x;
	mad.lo.s32 	%r4, %r2, %r13, %r1;
	setp.ge.u32 	%p1, %r4, %r8;
	mov.f32 	%f8, 0f00000000;
	@%p1 bra 	$L__BB0_2;
	cvta.to.global.u64 	%rd3, %rd1;
	mul.wide.u32 	%rd4, %r4, 4;
	add.s64 	%rd5, %rd3, %rd4;
	ld.global.f32 	%f8, [%rd5];
$L__BB0_2:
	shl.b32 	%r9, %r1, 2;
	mov.u32 	%r10, sdata;
	add.s32 	%r5, %r10, %r9;
	st.shared.f32 	[%r5], %f8;
	bar.sync 	0;
	setp.lt.u32 	%p2, %r13, 2;
	@%p2 bra 	$L__BB0_6;
$L__BB0_3:
	shr.u32 	%r7, %r13, 1;
	setp.ge.u32 	%p3, %r1, %r7;
	@%p3 bra 	$L__BB0_5;
	shl.b32 	%r11, %r7, 2;
	add.s32 	%r12, %r5, %r11;
	ld.shared.f32 	%f4, [%r12];
	ld.shared.f32 	%f5, [%r5];
	add.f32 	%f6, %f4, %f5;
	st.shared.f32 	[%r5], %f6;
$L__BB0_5:
	bar.sync 	0;
	setp.gt.u32 	%p4, %r13, 3;
	mov.u32 	%r13, %r7;
	@%p4 bra 	$L__BB0_3;
$L__BB0_6:
	setp.ne.s32 	%p5, %r1, 0;
	@%p5 bra 	$L__BB0_8;
	ld.shared.f32 	%f7, [sdata];
	cvta.to.global.u64 	%rd6, %rd2;
	mul.wide.u32 	%rd7, %r2, 4;
	add.s64 	%rd8, %rd6, %rd7;
	st.global.f32 	[%rd8], %f7;
$L__BB0_8:
	ret;

}
	// .globl	_Z14reduce_productPfS_i
.visible .entry _Z14reduce_productPfS_i(
	.param .u64 .ptr .align 1 _Z14reduce_productPfS_i_param_0,
	.param .u64 .ptr .align 1 _Z14reduce_productPfS_i_param_1,
	.param .u32 _Z14reduce_productPfS_i_param_2
)
{
	.reg .pred 	%p<6>;
	.reg .b32 	%r<14>;
	.reg .b32 	%f<9>;
	.reg .b64 	%rd<9>;

	ld.param.u64 	%rd1, [_Z14reduce_productPfS_i_param_0];
	ld.param.u64 	%rd2, [_Z14reduce_productPfS_i_param_1];
	ld.param.u32 	%r8, [_Z14reduce_productPfS_i_param_2];
	mov.u32 	%r1, %tid.x;
	mov.u32 	%r2, %ctaid.x;
	mov.u32 	%r13, %ntid.x;
	mad.lo.s32 	%r4, %r2, %r13, %r1;
	setp.ge.u32 	%p1, %r4, %r8;
	mov.f32 	%f8, 0f3F800000;
	@%p1 bra 	$L__BB1_2;
	cvta.to.global.u64 	%rd3, %rd1;
	mul.wide.u32 	%rd4, %r4, 4;
	add.s64 	%rd5, %rd3, %rd4;
	ld.global.f32 	%f8, [%rd5];
$L__BB1_2:
	shl.b32 	%r9, %r1, 2;
	mov.u32 	%r10, sdata;
	add.s32 	%r5, %r10, %r9;
	st.shared.f32 	[%r5], %f8;
	bar.sync 	0;
	setp.lt.u32 	%p2, %r13, 2;
	@%p2 bra 	$L__BB1_6;
$L__BB1_3:
	shr.u32 	%r7, %r13, 1;
	setp.ge.u32 	%p3, %r1, %r7;
	@%p3 bra 	$L__BB1_5;
	shl.b32 	%r11, %r7, 2;
	add.s32 	%r12, %r5, %r11;
	ld.shared.f32 	%f4, [%r12];
	ld.shared.f32 	%f5, [%r5];
	mul.f32 	%f6, %f4, %f5;
	st.shared.f32 	[%r5], %f6;
$L__BB1_5:
	bar.sync 	0;
	setp.gt.u32 	%p4, %r13, 3;
	mov.u32 	%r13, %r7;
	@%p4 bra 	$L__BB1_3;
$L__BB1_6:
	setp.ne.s32 	%p5, %r1, 0;
	@%p5 bra 	$L__BB1_8;
	ld.shared.f32 	%f7, [sdata];
	cvta.to.global.u64 	%rd6, %rd2;
	mul.wide.u32 	%rd7, %r2, 4;
	add.s64 	%rd8, %rd6, %rd7;
	st.global.f32 	[%rd8], %f7;
$L__BB1_8:
	ret;

}
	// .globl	_Z10reduce_minPfS_i
.visible .entry _Z10reduce_minPfS_i(
	.param .u64 .ptr .align 1 _Z10reduce_minPfS_i_param_0,
	.param .u64 .ptr .align 1 _Z10reduce_minPfS_i_param_1,
	.param .u32 _Z10reduce_minPfS_i_param_2
)
{
	.reg .pred 	%p<6>;
	.reg .b32 	%r<14>;
	.reg .b32 	%f<9>;
	.reg .b64 	%rd<9>;

	ld.param.u64 	%rd1, [_Z10reduce_minPfS_i_param_0];
	ld.param.u64 	%rd2, [_Z10reduce_minPfS_i_param_1];
	ld.param.u32 	%r8, [_Z10reduce_minPfS_i_param_2];
	mov.u32 	%r1, %tid.x;
	mov.u32 	%r2, %ctaid.x;
	mov.u32 	%r13, %ntid.x;
	mad.lo.s32 	%r4, %r2, %r13, %r1;
	setp.ge.u32 	%p1, %r4, %r8;
	mov.f32 	%f8, 0f7F7FFFFF;
	@%p1 bra 	$L__BB2_2;
	cvta.to.global.u64 	%rd3, %rd1;
	mul.wide.u32 	%rd4, %r4, 4;
	add.s64 	%rd5, %rd3, %rd4;
	ld.global.f32 	%f8, [%rd5];
$L__BB2_2:
	shl.b32 	%r9, %r1, 2;
	mov.u32 	%r10, sdata;
	add.s32 	%r5, %r10, %r9;
	st.shared.f32 	[%r5], %f8;
	bar.sync 	0;
	setp.lt.u32 	%p2, %r13, 2;
	@%p2 bra 	$L__BB2_6;
$L__BB2_3:
	shr.u32 	%r7, %r13, 1;
	setp.ge.u32 	%p3, %r1, %r7;
	@%p3 bra 	$L__BB2_5;
	ld.shared.f32 	%f4, [%r5];
	shl.b32 	%r11, %r7, 2;
	add.s32 	%r12, %r5, %r11;
	ld.shared.f32 	%f5, [%r12];
	min.f32 	%f6, %f4, %f5;
	st.shared.f32 	[%r5], %f6;
$L__BB2_5:
	bar.sync 	0;
	setp.gt.u32 	%p4, %r13, 3;
	mov.u32 	%r13, %r7;
	@%p4 bra 	$L__BB2_3;
$L__BB2_6:
	setp.ne.s32 	%p5, %r1, 0;
	@%p5 bra 	$L__BB2_8;
	ld.shared.f32 	%f7, [sdata];
	cvta.to.global.u64 	%rd6, %rd2;
	mul.wide.u32 	%rd7, %r2, 4;
	add.s64 	%rd8, %rd6, %rd7;
	st.global.f32 	[%rd8], %f7;
$L__BB2_8:
	ret;

}
	// .globl	_Z10reduce_maxPfS_i
.visible .entry _Z10reduce_maxPfS_i(
	.param .u64 .ptr .align 1 _Z10reduce_maxPfS_i_param_0,
	.param .u64 .ptr .align 1 _Z10reduce_maxPfS_i_param_1,
	.param .u32 _Z10reduce_maxPfS_i_param_2
)
{
	.reg .pred 	%p<6>;
	.reg .b32 	%r<14>;
	.reg .b32 	%f<9>;
	.reg .b64 	%rd<9>;

	ld.param.u64 	%rd1, [_Z10reduce_maxPfS_i_param_0];
	ld.param.u64 	%rd2, [_Z10reduce_maxPfS_i_param_1];
	ld.param.u32 	%r8, [_Z10reduce_maxPfS_i_param_2];
	mov.u32 	%r1, %tid.x;
	mov.u32 	%r2, %ctaid.x;
	mov.u32 	%r13, %ntid.x;
	mad.lo.s32 	%r4, %r2, %r13, %r1;
	setp.ge.u32 	%p1, %r4, %r8;
	mov.f32 	%f8, 0fFF7FFFFF;
	@%p1 bra 	$L__BB3_2;
	cvta.to.global.u64 	%rd3, %rd1;
	mul.wide.u32 	%rd4, %r4, 4;
	add.s64 	%rd5, %rd3, %rd4;
	ld.global.f32 	%f8, [%rd5];
$L__BB3_2:
	shl.b32 	%r9, %r1, 2;
	mov.u32 	%r10, sdata;
	add.s32 	%r5, %r10, %r9;
	st.shared.f32 	[%r5], %f8;
	bar.sync 	0;
	setp.lt.u32 	%p2, %r13, 2;
	@%p2 bra 	$L__BB3_6;
$L__BB3_3:
	shr.u32 	%r7, %r13, 1;
	setp.ge.u32 	%p3, %r1, %r7;
	@%p3 bra 	$L__BB3_5;
	ld.shared.f32 	%f4, [%r5];
	shl.b32 	%r11, %r7, 2;
	add.s32 	%r12, %r5, %r11;
	ld.shared.f32 	%f5, [%r12];
	max.f32 	%f6, %f4, %f5;
	st.shared.f32 	[%r5], %f6;
$L__BB3_5:
	bar.sync 	0;
	setp.gt.u32 	%p4, %r13, 3;
	mov.u32 	%r13, %r7;
	@%p4 bra 	$L__BB3_3;
$L__BB3_6:
	setp.ne.s32 	%p5, %r1, 0;
	@%p5 bra 	$L__BB3_8;
	ld.shared.f32 	%f7, [sdata];
	cvta.to.global.u64 	%rd6, %rd2;
	mul.wide.u32 	%rd7, %r2, 4;
	add.s64 	%rd8, %rd6, %rd7;
	st.global.f32 	[%rd8], %f7;
$L__BB3_8:
	ret;

}


// ===== COMPILED SASS (sm_100) =====

	.target	sm_100

	.elftype	@"ET_EXEC"


//--------------------- .note.nv.tkinfo           --------------------------
	.section	.note.nv.tkinfo,"",@"SHT_NOTE"
	.sectionflags	@"SHF_NOTE_NV_TKINFO"
	.tkinfo
        /*0018*/ 	.word	0x00000002
        /*0030*/ 	.string	""
        /*0030*/ 	.string	"ptxas"
        /*0030*/ 	.string	"Cuda compilation tools, release 13.0, V13.0.88"
        /*0030*/ 	.string	"Build cuda_13.0.r13.0/compiler.36424714_0"
        /*0030*/ 	.string	"-arch sm_100 -m 64 "



//--------------------- .note.nv.cuinfo           --------------------------
	.section	.note.nv.cuinfo,"",@"SHT_NOTE"
	.sectionflags	@"SHF_NOTE_NV_CUINFO"
        /*0018*/ 	.short	0x0002
        /*001a*/ 	.short	0x0064
        /*001c*/ 	.short	0x0082
	.zero		2


//--------------------- .nv.info                  --------------------------
	.section	.nv.info,"",@"SHT_CUDA_INFO"
	.align	4


	//----- nvinfo : EIATTR_REGCOUNT
	.align		4
        /*0000*/ 	.byte	0x04, 0x2f
        /*0002*/ 	.short	(.L_1 - .L_0)
	.align		4
.L_0:
        /*0004*/ 	.word	index@(_Z10reduce_sumPfS_i)
        /*0008*/ 	.word	0x0000000b


	//----- nvinfo : EIATTR_FRAME_SIZE
	.align		4
.L_1:
        /*000c*/ 	.byte	0x04, 0x11
        /*000e*/ 	.short	(.L_3 - .L_2)
	.align		4
.L_2:
        /*0010*/ 	.word	index@(_Z10reduce_sumPfS_i)
        /*0014*/ 	.word	0x00000000


	//----- nvinfo : EIATTR_REGCOUNT
	.align		4
.L_3:
        /*0018*/ 	.byte	0x04, 0x2f
        /*001a*/ 	.short	(.L_5 - .L_4)
	.align		4
.L_4:
        /*001c*/ 	.word	index@(_Z14reduce_productPfS_i)
        /*0020*/ 	.word	0x0000000b


	//----- nvinfo : EIATTR_FRAME_SIZE
	.align		4
.L_5:
        /*0024*/ 	.byte	0x04, 0x11
        /*0026*/ 	.short	(.L_7 - .L_6)
	.align		4
.L_6:
        /*0028*/ 	.word	index@(_Z14reduce_productPfS_i)
        /*002c*/ 	.word	0x00000000


	//----- nvinfo : EIATTR_REGCOUNT
	.align		4
.L_7:
        /*0030*/ 	.byte	0x04, 0x2f
        /*0032*/ 	.short	(.L_9 - .L_8)
	.align		4
.L_8:
        /*0034*/ 	.word	index@(_Z10reduce_minPfS_i)
        /*0038*/ 	.word	0x0000000a


	//----- nvinfo : EIATTR_FRAME_SIZE
	.align		4
.L_9:
        /*003c*/ 	.byte	0x04, 0x11
        /*003e*/ 	.short	(.L_11 - .L_10)
	.align		4
.L_10:
        /*0040*/ 	.word	index@(_Z10reduce_minPfS_i)
        /*0044*/ 	.word	0x00000000


	//----- nvinfo : EIATTR_REGCOUNT
	.align		4
.L_11:
        /*0048*/ 	.byte	0x04, 0x2f
        /*004a*/ 	.short	(.L_13 - .L_12)
	.align		4
.L_12:
        /*004c*/ 	.word	index@(_Z10reduce_maxPfS_i)
        /*0050*/ 	.word	0x0000000a


	//----- nvinfo : EIATTR_FRAME_SIZE
	.align		4
.L_13:
        /*0054*/ 	.byte	0x04, 0x11
        /*0056*/ 	.short	(.L_15 - .L_14)
	.align		4
.L_14:
        /*0058*/ 	.word	index@(_Z10reduce_maxPfS_i)
        /*005c*/ 	.word	0x00000000


	//----- nvinfo : EIATTR_MIN_STACK_SIZE
	.align		4
.L_15:
        /*0060*/ 	.byte	0x04, 0x12
        /*0062*/ 	.short	(.L_17 - .L_16)
	.align		4
.L_16:
        /*0064*/ 	.word	index@(_Z10reduce_maxPfS_i)
        /*0068*/ 	.word	0x00000000


	//----- nvinfo : EIATTR_MIN_STACK_SIZE
	.align		4
.L_17:
        /*006c*/ 	.byte	0x04, 0x12
        /*006e*/ 	.short	(.L_19 - .L_18)
	.align		4
.L_18:
        /*0070*/ 	.word	index@(_Z10reduce_minPfS_i)
        /*0074*/ 	.word	0x00000000


	//----- nvinfo : EIATTR_MIN_STACK_SIZE
	.align		4
.L_19:
        /*0078*/ 	.byte	0x04, 0x12
        /*007a*/ 	.short	(.L_21 - .L_20)
	.align		4
.L_20:
        /*007c*/ 	.word	index@(_Z14reduce_productPfS_i)
        /*0080*/ 	.word	0x00000000


	//----- nvinfo : EIATTR_MIN_STACK_SIZE
	.align		4
.L_21:
        /*0084*/ 	.byte	0x04, 0x12
        /*0086*/ 	.short	(.L_23 - .L_22)
	.align		4
.L_22:
        /*0088*/ 	.word	index@(_Z10reduce_sumPfS_i)
        /*008c*/ 	.word	0x00000000
.L_23:


//--------------------- .nv.compat                --------------------------
	.section	.nv.compat,"",@"SHT_CUDA_COMPAT_INFO"
	.align	4
        /*0000*/ 	.byte	0x02, 0x09, 0x00, 0x00, 0x02, 0x02, 0x01, 0x00, 0x02, 0x05, 0x05, 0x00, 0x03, 0x07, 0x01, 0x01
        /*0010*/ 	.byte	0x02, 0x03, 0x00, 0x00, 0x02, 0x06, 0x01, 0x00, 0x04, 0x0b, 0x08, 0x00, 0x09, 0x00, 0x00, 0x00
        /*0020*/ 	.byte	0x00, 0x00, 0x00, 0x00


//--------------------- .nv.info._Z10reduce_maxPfS_i --------------------------
	.section	.nv.info._Z10reduce_maxPfS_i,"",@"SHT_CUDA_INFO"
	.sectionflags	@""
	.align	4


	//----- nvinfo : EIATTR_CUDA_API_VERSION
	.align		4
        /*0000*/ 	.byte	0x04, 0x37
        /*0002*/ 	.short	(.L_25 - .L_24)
.L_24:
        /*0004*/ 	.word	0x00000082


	//----- nvinfo : EIATTR_KPARAM_INFO
	.align		4
.L_25:
        /*0008*/ 	.byte	0x04, 0x17
        /*000a*/ 	.short	(.L_27 - .L_26)
.L_26:
        /*000c*/ 	.word	0x00000000
        /*0010*/ 	.short	0x0002
        /*0012*/ 	.short	0x0010
        /*0014*/ 	.byte	0x00, 0xf0, 0x11, 0x00


	//----- nvinfo : EIATTR_KPARAM_INFO
	.align		4
.L_27:
        /*0018*/ 	.byte	0x04, 0x17
        /*001a*/ 	.short	(.L_29 - .L_28)
.L_28:
        /*001c*/ 	.word	0x00000000
        /*0020*/ 	.short	0x0001
        /*0022*/ 	.short	0x0008
        /*0024*/ 	.byte	0x00, 0xf5, 0x21, 0x00


	//----- nvinfo : EIATTR_KPARAM_INFO
	.align		4
.L_29:
        /*0028*/ 	.byte	0x04, 0x17
        /*002a*/ 	.short	(.L_31 - .L_30)
.L_30:
        /*002c*/ 	.word	0x00000000
        /*0030*/ 	.short	0x0000
        /*0032*/ 	.short	0x0000
        /*0034*/ 	.byte	0x00, 0xf5, 0x21, 0x00


	//----- nvinfo : EIATTR_SPARSE_MMA_MASK
	.align		4
.L_31:
        /*0038*/ 	.byte	0x03, 0x50
        /*003a*/ 	.short	0x0000


	//----- nvinfo : EIATTR_MAXREG_COUNT
	.align		4
        /*003c*/ 	.byte	0x03, 0x1b
        /*003e*/ 	.short	0x00ff


	//----- nvinfo : EIATTR_NUM_BARRIERS
	.align		4
        /*0040*/ 	.byte	0x02, 0x4c
        /*0042*/ 	.byte	0x01
	.zero		1


	//----- nvinfo : EIATTR_MERCURY_ISA_VERSION
	.align		4
        /*0044*/ 	.byte	0x03, 0x5f
        /*0046*/ 	.short	0x0101


	//----- nvinfo : EIATTR_VRC_CTA_INIT_COUNT
	.align		4
        /*0048*/ 	.byte	0x02, 0x4a
	.zero		1
	.zero		1


	//----- nvinfo : EIATTR_EXIT_INSTR_OFFSETS
	.align		4
        /*004c*/ 	.byte	0x04, 0x1c
        /*004e*/ 	.short	(.L_33 - .L_32)


	//   ....[0]....
.L_32:
        /*0050*/ 	.word	0x00000210


	//   ....[1]....
        /*0054*/ 	.word	0x00000290


	//----- nvinfo : EIATTR_CBANK_PARAM_SIZE
	.align		4
.L_33:
        /*0058*/ 	.byte	0x03, 0x19
        /*005a*/ 	.short	0x0014


	//----- nvinfo : EIATTR_PARAM_CBANK
	.align		4
        /*005c*/ 	.byte	0x04, 0x0a
        /*005e*/ 	.short	(.L_35 - .L_34)
	.align		4
.L_34:
        /*0060*/ 	.word	index@(.nv.constant0._Z10reduce_maxPfS_i)
        /*0064*/ 	.short	0x0380
        /*0066*/ 	.short	0x0014


	//----- nvinfo : EIATTR_SW_WAR
	.align		4
.L_35:
        /*0068*/ 	.byte	0x04, 0x36
        /*006a*/ 	.short	(.L_37 - .L_36)
.L_36:
        /*006c*/ 	.word	0x00000008
.L_37:


//--------------------- .nv.info._Z10reduce_minPfS_i --------------------------
	.section	.nv.info._Z10reduce_minPfS_i,"",@"SHT_CUDA_INFO"
	.sectionflags	@""
	.align	4


	//----- nvinfo : EIATTR_CUDA_API_VERSION
	.align		4
        /*0000*/ 	.byte	0x04, 0x37
        /*0002*/ 	.short	(.L_39 - .L_38)
.L_38:
        /*0004*/ 	.word	0x00000082


	//----- nvinfo : EIATTR_KPARAM_INFO
	.align		4
.L_39:
        /*0008*/ 	.byte	0x04, 0x17
        /*000a*/ 	.short	(.L_41 - .L_40)
.L_40:
        /*000c*/ 	.word	0x00000000
        /*0010*/ 	.short	0x0002
        /*0012*/ 	.short	0x0010
        /*0014*/ 	.byte	0x00, 0xf0, 0x11, 0x00


	//----- nvinfo : EIATTR_KPARAM_INFO
	.align		4
.L_41:
        /*0018*/ 	.byte	0x04, 0x17
        /*001a*/ 	.short	(.L_43 - .L_42)
.L_42:
        /*001c*/ 	.word	0x00000000
        /*0020*/ 	.short	0x0001
        /*0022*/ 	.short	0x0008
        /*0024*/ 	.byte	0x00, 0xf5, 0x21, 0x00


	//----- nvinfo : EIATTR_KPARAM_INFO
	.align		4
.L_43:
        /*0028*/ 	.byte	0x04, 0x17
        /*002a*/ 	.short	(.L_45 - .L_44)
.L_44:
        /*002c*/ 	.word	0x00000000
        /*0030*/ 	.short	0x0000
        /*0032*/ 	.short	0x0000
        /*0034*/ 	.byte	0x00, 0xf5, 0x21, 0x00


	//----- nvinfo : EIATTR_SPARSE_MMA_MASK
	.align		4
.L_45:
        /*0038*/ 	.byte	0x03, 0x50
        /*003a*/ 	.short	0x0000


	//----- nvinfo : EIATTR_MAXREG_COUNT
	.align		4
        /*003c*/ 	.byte	0x03, 0x1b
        /*003e*/ 	.short	0x00ff


	//----- nvinfo : EIATTR_NUM_BARRIERS
	.align		4
        /*0040*/ 	.byte	0x02, 0x4c
        /*0042*/ 	.byte	0x01
	.zero		1


	//----- nvinfo : EIATTR_MERCURY_ISA_VERSION
	.align		4
        /*0044*/ 	.byte	0x03, 0x5f
        /*0046*/ 	.short	0x0101


	//----- nvinfo : EIATTR_VRC_CTA_INIT_COUNT
	.align		4
        /*0048*/ 	.byte	0x02, 0x4a
	.zero		1
	.zero		1


	//----- nvinfo : EIATTR_EXIT_INSTR_OFFSETS
	.align		4
        /*004c*/ 	.byte	0x04, 0x1c
        /*004e*/ 	.short	(.L_47 - .L_46)


	//   ....[0]....
.L_46:
        /*0050*/ 	.word	0x00000210


	//   ....[1]....
        /*0054*/ 	.word	0x00000290


	//----- nvinfo : EIATTR_CBANK_PARAM_SIZE
	.align		4
.L_47:
        /*0058*/ 	.byte	0x03, 0x19
        /*005a*/ 	.short	0x0014


	//----- nvinfo : EIATTR_PARAM_CBANK
	.align		4
        /*005c*/ 	.byte	0x04, 0x0a
        /*005e*/ 	.short	(.L_49 - .L_48)
	.align		4
.L_48:
        /*0060*/ 	.word	index@(.nv.constant0._Z10reduce_minPfS_i)
        /*0064*/ 	.short	0x0380
        /*0066*/ 	.short	0x0014


	//----- nvinfo : EIATTR_SW_WAR
	.align		4
.L_49:
        /*0068*/ 	.byte	0x04, 0x36
        /*006a*/ 	.short	(.L_51 - .L_50)
.L_50:
        /*006c*/ 	.word	0x00000008
.L_51:


//--------------------- .nv.info._Z14reduce_productPfS_i --------------------------
	.section	.nv.info._Z14reduce_productPfS_i,"",@"SHT_CUDA_INFO"
	.sectionflags	@""
	.align	4


	//----- nvinfo : EIATTR_CUDA_API_VERSION
	.align		4
        /*0000*/ 	.byte	0x04, 0x37
        /*0002*/ 	.short	(.L_53 - .L_52)
.L_52:
        /*0004*/ 	.word	0x00000082


	//----- nvinfo : EIATTR_KPARAM_INFO
	.align		4
.L_53:
        /*0008*/ 	.byte	0x04, 0x17
        /*000a*/ 	.short	(.L_55 - .L_54)
.L_54:
        /*000c*/ 	.word	0x00000000
        /*0010*/ 	.short	0x0002
        /*0012*/ 	.short	0x0010
        /*0014*/ 	.byte	0x00, 0xf0, 0x11, 0x00


	//----- nvinfo : EIATTR_KPARAM_INFO
	.align		4
.L_55:
        /*0018*/ 	.byte	0x04, 0x17
        /*001a*/ 	.short	(.L_57 - .L_56)
.L_56:
        /*001c*/ 	.word	0x00000000
        /*0020*/ 	.short	0x0001
        /*0022*/ 	.short	0x0008
        /*0024*/ 	.byte	0x00, 0xf5, 0x21, 0x00


	//----- nvinfo : EIATTR_KPARAM_INFO
	.align		4
.L_57:
        /*0028*/ 	.byte	0x04, 0x17
        /*002a*/ 	.short	(.L_59 - .L_58)
.L_58:
        /*002c*/ 	.word	0x00000000
        /*0030*/ 	.short	0x0000
        /*0032*/ 	.short	0x0000
        /*0034*/ 	.byte	0x00, 0xf5, 0x21, 0x00


	//----- nvinfo : EIATTR_SPARSE_MMA_MASK
	.align		4
.L_59:
        /*0038*/ 	.byte	0x03, 0x50
        /*003a*/ 	.short	0x0000


	//----- nvinfo : EIATTR_MAXREG_COUNT
	.align		4
        /*003c*/ 	.byte	0x03, 0x1b
        /*003e*/ 	.short	0x00ff


	//----- nvinfo : EIATTR_NUM_BARRIERS
	.align		4
        /*0040*/ 	.byte	0x02, 0x4c
        /*0042*/ 	.byte	0x01
	.zero		1


	//----- nvinfo : EIATTR_MERCURY_ISA_VERSION
	.align		4
        /*0044*/ 	.byte	0x03, 0x5f
        /*0046*/ 	.short	0x0101


	//----- nvinfo : EIATTR_VRC_CTA_INIT_COUNT
	.align		4
        /*0048*/ 	.byte	0x02, 0x4a
	.zero		1
	.zero		1


	//----- nvinfo : EIATTR_EXIT_INSTR_OFFSETS
	.align		4
        /*004c*/ 	.byte	0x04, 0x1c
        /*004e*/ 	.short	(.L_61 - .L_60)


	//   ....[0]....
.L_60:
        /*0050*/ 	.word	0x00000210


	//   ....[1]....
        /*0054*/ 	.word	0x00000290


	//----- nvinfo : EIATTR_CBANK_PARAM_SIZE
	.align		4
.L_61:
        /*0058*/ 	.byte	0x03, 0x19
        /*005a*/ 	.short	0x0014


	//----- nvinfo : EIATTR_PARAM_CBANK
	.align		4
        /*005c*/ 	.byte	0x04, 0x0a
        /*005e*/ 	.short	(.L_63 - .L_62)
	.align		4
.L_62:
        /*0060*/ 	.word	index@(.nv.constant0._Z14reduce_productPfS_i)
        /*0064*/ 	.short	0x0380
        /*0066*/ 	.short	0x0014


	//----- nvinfo : EIATTR_SW_WAR
	.align		4
.L_63:
        /*0068*/ 	.byte	0x04, 0x36
        /*006a*/ 	.short	(.L_65 - .L_64)
.L_64:
        /*006c*/ 	.word	0x00000008
.L_65:


//--------------------- .nv.info._Z10reduce_sumPfS_i --------------------------
	.section	.nv.info._Z10reduce_sumPfS_i,"",@"SHT_CUDA_INFO"
	.sectionflags	@""
	.align	4


	//----- nvinfo : EIATTR_CUDA_API_VERSION
	.align		4
        /*0000*/ 	.byte	0x04, 0x37
        /*0002*/ 	.short	(.L_67 - .L_66)
.L_66:
        /*0004*/ 	.word	0x00000082


	//----- nvinfo : EIATTR_KPARAM_INFO
	.align		4
.L_67:
        /*0008*/ 	.byte	0x04, 0x17
        /*000a*/ 	.short	(.L_69 - .L_68)
.L_68:
        /*000c*/ 	.word	0x00000000
        /*0010*/ 	.short	0x0002
        /*0012*/ 	.short	0x0010
        /*0014*/ 	.byte	0x00, 0xf0, 0x11, 0x00


	//----- nvinfo : EIATTR_KPARAM_INFO
	.align		4
.L_69:
        /*0018*/ 	.byte	0x04, 0x17
        /*001a*/ 	.short	(.L_71 - .L_70)
.L_70:
        /*001c*/ 	.word	0x00000000
        /*0020*/ 	.short	0x0001
        /*0022*/ 	.short	0x0008
        /*0024*/ 	.byte	0x00, 0xf5, 0x21, 0x00


	//----- nvinfo : EIATTR_KPARAM_INFO
	.align		4
.L_71:
        /*0028*/ 	.byte	0x04, 0x17
        /*002a*/ 	.short	(.L_73 - .L_72)
.L_72:
        /*002c*/ 	.word	0x00000000
        /*0030*/ 	.short	0x0000
        /*0032*/ 	.short	0x0000
        /*0034*/ 	.byte	0x00, 0xf5, 0x21, 0x00


	//----- nvinfo : EIATTR_SPARSE_MMA_MASK
	.align		4
.L_73:
        /*0038*/ 	.byte	0x03, 0x50
        /*003a*/ 	.short	0x0000


	//----- nvinfo : EIATTR_MAXREG_COUNT
	.align		4
        /*003c*/ 	.byte	0x03, 0x1b
        /*003e*/ 	.short	0x00ff


	//----- nvinfo : EIATTR_NUM_BARRIERS
	.align		4
        /*0040*/ 	.byte	0x02, 0x4c
        /*0042*/ 	.byte	0x01
	.zero		1


	//----- nvinfo : EIATTR_MERCURY_ISA_VERSION
	.align		4
        /*0044*/ 	.byte	0x03, 0x5f
        /*0046*/ 	.short	0x0101


	//----- nvinfo : EIATTR_VRC_CTA_INIT_COUNT
	.align		4
        /*0048*/ 	.byte	0x02, 0x4a
	.zero		1
	.zero		1


	//----- nvinfo : EIATTR_EXIT_INSTR_OFFSETS
	.align		4
        /*004c*/ 	.byte	0x04, 0x1c
        /*004e*/ 	.short	(.L_75 - .L_74)


	//   ....[0]....
.L_74:
        /*0050*/ 	.word	0x00000210


	//   ....[1]....
        /*0054*/ 	.word	0x00000290


	//----- nvinfo : EIATTR_CBANK_PARAM_SIZE
	.align		4
.L_75:
        /*0058*/ 	.byte	0x03, 0x19
        /*005a*/ 	.short	0x0014


	//----- nvinfo : EIATTR_PARAM_CBANK
	.align		4
        /*005c*/ 	.byte	0x04, 0x0a
        /*005e*/ 	.short	(.L_77 - .L_76)
	.align		4
.L_76:
        /*0060*/ 	.word	index@(.nv.constant0._Z10reduce_sumPfS_i)
        /*0064*/ 	.short	0x0380
        /*0066*/ 	.short	0x0014


	//----- nvinfo : EIATTR_SW_WAR
	.align		4
.L_77:
        /*0068*/ 	.byte	0x04, 0x36
        /*006a*/ 	.short	(.L_79 - .L_78)
.L_78:
        /*006c*/ 	.word	0x00000008
.L_79:


//--------------------- .nv.callgraph             --------------------------
	.section	.nv.callgraph,"",@"SHT_CUDA_CALLGRAPH"
	.align	4
	.sectionentsize	8
	.align		4
        /*0000*/ 	.word	0x00000000
	.align		4
        /*0004*/ 	.word	0xffffffff
	.align		4
        /*0008*/ 	.word	0x00000000
	.align		4
        /*000c*/ 	.word	0xfffffffe
	.align		4
        /*0010*/ 	.word	0x00000000
	.align		4
        /*0014*/ 	.word	0xfffffffd
	.align		4
        /*0018*/ 	.word	0x00000000
	.align		4
        /*001c*/ 	.word	0xfffffffc


//--------------------- .text._Z10reduce_maxPfS_i --------------------------
	.section	.text._Z10reduce_maxPfS_i,"ax",@progbits
	.align	128
        .global         _Z10reduce_maxPfS_i
        .type           _Z10reduce_maxPfS_i,@function
        .size           _Z10reduce_maxPfS_i,(.L_x_12 - _Z10reduce_maxPfS_i)
        .other          _Z10reduce_maxPfS_i,@"STO_CUDA_ENTRY STV_DEFAULT"
_Z10reduce_maxPfS_i:
.text._Z10reduce_maxPfS_i:
[----:B------:R-:W-:Y:S01]  /*0000*/  LDC R1, c[0x0][0x37c] ;  /* 0x0000df00ff017b82 */ /* 0x000fe20000000800 */
[----:B------:R-:W0:Y:S01]  /*0010*/  S2R R6, SR_TID.X ;  /* 0x0000000000067919 */ /* 0x000e220000002100 */
[----:B------:R-:W0:Y:S01]  /*0020*/  LDCU UR8, c[0x0][0x360] ;  /* 0x00006c00ff0877ac */ /* 0x000e220008000800 */
[----:B------:R-:W-:Y:S01]  /*0030*/  IMAD.MOV.U32 R4, RZ, RZ, -0x800001 ;  /* 0xff7fffffff047424 */ /* 0x000fe200078e00ff */
[----:B------:R-:W0:Y:S01]  /*0040*/  S2R R7, SR_CTAID.X ;  /* 0x0000000000077919 */ /* 0x000e220000002500 */
[----:B------:R-:W1:Y:S01]  /*0050*/  LDCU UR4, c[0x0][0x390] ;  /* 0x00007200ff0477ac */ /* 0x000e620008000800 */
[----:B------:R-:W2:Y:S01]  /*0060*/  LDCU.64 UR6, c[0x0][0x358] ;  /* 0x00006b00ff0677ac */ /* 0x000ea20008000a00 */
[----:B0-----:R-:W-:-:S05]  /*0070*/  IMAD R5, R7, UR8, R6 ;  /* 0x0000000807057c24 */ /* 0x001fca000f8e0206 */
[----:B-1----:R-:W-:-:S13]  /*0080*/  ISETP.GE.U32.AND P0, PT, R5, UR4, PT ;  /* 0x0000000405007c0c */ /* 0x002fda000bf06070 */
[----:B------:R-:W0:Y:S02]  /*0090*/  @!P0 LDC.64 R2, c[0x0][0x380] ;  /* 0x0000e000ff028b82 */ /* 0x000e240000000a00 */
[----:B0-----:R-:W-:-:S05]  /*00a0*/  @!P0 IMAD.WIDE.U32 R2, R5, 0x4, R2 ;  /* 0x0000000405028825 */ /* 0x001fca00078e0002 */
[----:B--2---:R-:W2:Y:S01]  /*00b0*/  @!P0 LDG.E R4, desc[UR6][R2.64] ;  /* 0x0000000602048981 */ /* 0x004ea2000c1e1900 */
[----:B------:R-:W0:Y:S01]  /*00c0*/  S2UR UR5, SR_CgaCtaId ;  /* 0x00000000000579c3 */ /* 0x000e220000008800 */
[----:B------:R-:W-:Y:S01]  /*00d0*/  IMAD.U32 R0, RZ, RZ, UR8 ;  /* 0x00000008ff007e24 */ /* 0x000fe2000f8e00ff */
[----:B------:R-:W-:Y:S01]  /*00e0*/  UMOV UR4, 0x400 ;  /* 0x0000040000047882 */ /* 0x000fe20000000000 */
[----:B------:R-:W-:-:S03]  /*00f0*/  ISETP.NE.AND P0, PT, R6, RZ, PT ;  /* 0x000000ff0600720c */ /* 0x000fc60003f05270 */
[----:B------:R-:W-:Y:S01]  /*0100*/  ISETP.GE.U32.AND P1, PT, R0, 0x2, PT ;  /* 0x000000020000780c */ /* 0x000fe20003f26070 */
[----:B0-----:R-:W-:-:S06]  /*0110*/  ULEA UR4, UR5, UR4, 0x18 ;  /* 0x0000000405047291 */ /* 0x001fcc000f8ec0ff */
[----:B------:R-:W-:-:S05]  /*0120*/  LEA R5, R6, UR4, 0x2 ;  /* 0x0000000406057c11 */ /* 0x000fca000f8e10ff */
[----:B--2---:R0:W-:Y:S01]  /*0130*/  STS [R5], R4 ;  /* 0x0000000405007388 */ /* 0x0041e20000000800 */
[----:B------:R-:W-:Y:S06]  /*0140*/  BAR.SYNC.DEFER_BLOCKING 0x0 ;  /* 0x0000000000007b1d */ /* 0x000fec0000010000 */
[----:B------:R-:W-:Y:S05]  /*0150*/  @!P1 BRA `(.L_x_0) ;  /* 0x00000000002c9947 */ /* 0x000fea0003800000 */
.L_x_1:
[----:B0-----:R-:W-:-:S04]  /*0160*/  SHF.R.U32.HI R4, RZ, 0x1, R0 ;  /* 0x00000001ff047819 */ /* 0x001fc80000011600 */
[----:B------:R-:W-:-:S13]  /*0170*/  ISETP.GE.U32.AND P1, PT, R6, R4, PT ;  /* 0x000000040600720c */ /* 0x000fda0003f26070 */
[----:B------:R-:W-:Y:S01]  /*0180*/  @!P1 IMAD R3, R4, 0x4, R5 ;  /* 0x0000000404039824 */ /* 0x000fe200078e0205 */
[----:B------:R-:W-:Y:S05]  /*0190*/  @!P1 LDS R2, [R5] ;  /* 0x0000000005029984 */ /* 0x000fea0000000800 */
[----:B------:R-:W0:Y:S02]  /*01a0*/  @!P1 LDS R3, [R3] ;  /* 0x0000000003039984 */ /* 0x000e240000000800 */
[----:B0-----:R-:W-:-:S05]  /*01b0*/  @!P1 FMNMX R2, R2, R3, !PT ;  /* 0x0000000302029209 */ /* 0x001fca0007800000 */
[----:B------:R1:W-:Y:S01]  /*01c0*/  @!P1 STS [R5], R2 ;  /* 0x0000000205009388 */ /* 0x0003e20000000800 */
[----:B------:R-:W-:Y:S01]  /*01d0*/  BAR.SYNC.DEFER_BLOCKING 0x0 ;  /* 0x0000000000007b1d */ /* 0x000fe20000010000 */
[----:B------:R-:W-:Y:S01]  /*01e0*/  ISETP.GT.U32.AND P1, PT, R0, 0x3, PT ;  /* 0x000000030000780c */ /* 0x000fe20003f24070 */
[----:B------:R-:W-:-:S12]  /*01f0*/  IMAD.MOV.U32 R0, RZ, RZ, R4 ;  /* 0x000000ffff007224 */ /* 0x000fd800078e0004 */
[----:B-1----:R-:W-:Y:S05]  /*0200*/  @P1 BRA `(.L_x_1) ;  /* 0xfffffffc00d41947 */ /* 0x002fea000383ffff */
.L_x_0:
[----:B------:R-:W-:Y:S05]  /*0210*/  @P0 EXIT ;  /* 0x000000000000094d */ /* 0x000fea0003800000 */
[----:B------:R-:W1:Y:S01]  /*0220*/  S2UR UR5, SR_CgaCtaId ;  /* 0x00000000000579c3 */ /* 0x000e620000008800 */
[----:B------:R-:W-:-:S07]  /*0230*/  UMOV UR4, 0x400 ;  /* 0x0000040000047882 */ /* 0x000fce0000000000 */
[----:B------:R-:W2:Y:S01]  /*0240*/  LDC.64 R2, c[0x0][0x388] ;  /* 0x0000e200ff027b82 */ /* 0x000ea20000000a00 */
[----:B-1----:R-:W-:Y:S01]  /*0250*/  ULEA UR4, UR5, UR4, 0x18 ;  /* 0x0000000405047291 */ /* 0x002fe2000f8ec0ff */
[----:B--2---:R-:W-:-:S08]  /*0260*/  IMAD.WIDE.U32 R2, R7, 0x4, R2 ;  /* 0x0000000407027825 */ /* 0x004fd000078e0002 */
[----:B0-----:R-:W0:Y:S04]  /*0270*/  LDS R5, [UR4] ;  /* 0x00000004ff057984 */ /* 0x001e280008000800 */
[----:B0-----:R-:W-:Y:S01]  /*0280*/  STG.E desc[UR6][R2.64], R5 ;  /* 0x0000000502007986 */ /* 0x001fe2000c101906 */
[----:B------:R-:W-:Y:S05]  /*0290*/  EXIT ;  /* 0x000000000000794d */ /* 0x000fea0003800000 */
.L_x_2:
[----:B------:R-:W-:-:S00]  /*02a0*/  BRA `(.L_x_2) ;  /* 0xfffffffc00fc7947 */ /* 0x000fc0000383ffff */
[----:B------:R-:W-:-:S00]  /*02b0*/  NOP ;  /* 0x0000000000007918 */ /* 0x000fc00000000000 */
        /* <DEDUP_REMOVED lines=12> */
.L_x_12:


//--------------------- .text._Z10reduce_minPfS_i --------------------------
	.section	.text._Z10reduce_minPfS_i,"ax",@progbits
	.align	128
        .global         _Z10reduce_minPfS_i
        .type           _Z10reduce_minPfS_i,@function
        .size           _Z10reduce_minPfS_i,(.L_x_13 - _Z10reduce_minPfS_i)
        .other          _Z10reduce_minPfS_i,@"STO_CUDA_ENTRY STV_DEFAULT"
_Z10reduce_minPfS_i:
.text._Z10reduce_minPfS_i:
[----:B------:R-:W-:Y:S01]  /*0000*/  LDC R1, c[0x0][0x37c] ;  /* 0x0000df00ff017b82 */ /* 0x000fe20000000800 */
[----:B------:R-:W0:Y:S01]  /*0010*/  S2R R6, SR_TID.X ;  /* 0x0000000000067919 */ /* 0x000e220000002100 */
[----:B------:R-:W0:Y:S01]  /*0020*/  LDCU UR8, c[0x0][0x360] ;  /* 0x00006c00ff0877ac */ /* 0x000e220008000800 */
[----:B------:R-:W-:Y:S01]  /*0030*/  IMAD.MOV.U32 R4, RZ, RZ, 0x7f7fffff ;  /* 0x7f7fffffff047424 */ /* 0x000fe200078e00ff */
        /* <DEDUP_REMOVED lines=18> */
.L_x_4:
[----:B0-----:R-:W-:-:S04]  /*0160*/  SHF.R.U32.HI R4, RZ, 0x1, R0 ;  /* 0x00000001ff047819 */ /* 0x001fc80000011600 */
[----:B------:R-:W-:-:S13]  /*0170*/  ISETP.GE.U32.AND P1, PT, R6, R4, PT ;  /* 0x000000040600720c */ /* 0x000fda0003f26070 */
[----:B------:R-:W-:Y:S01]  /*0180*/  @!P1 IMAD R3, R4, 0x4, R5 ;  /* 0x0000000404039824 */ /* 0x000fe200078e0205 */
[----:B------:R-:W-:Y:S05]  /*0190*/  @!P1 LDS R2, [R5] ;  /* 0x0000000005029984 */ /* 0x000fea0000000800 */
[----:B------:R-:W0:Y:S02]  /*01a0*/  @!P1 LDS R3, [R3] ;  /* 0x0000000003039984 */ /* 0x000e240000000800 */
[----:B0-----:R-:W-:-:S05]  /*01b0*/  @!P1 FMNMX R2, R2, R3, PT ;  /* 0x0000000302029209 */ /* 0x001fca0003800000 */
[----:B------:R1:W-:Y:S01]  /*01c0*/  @!P1 STS [R5], R2 ;  /* 0x0000000205009388 */ /* 0x0003e20000000800 */
[----:B------:R-:W-:Y:S01]  /*01d0*/  BAR.SYNC.DEFER_BLOCKING 0x0 ;  /* 0x0000000000007b1d */ /* 0x000fe20000010000 */
[----:B------:R-:W-:Y:S01]  /*01e0*/  ISETP.GT.U32.AND P1, PT, R0, 0x3, PT ;  /* 0x000000030000780c */ /* 0x000fe20003f24070 */
[----:B------:R-:W-:-:S12]  /*01f0*/  IMAD.MOV.U32 R0, RZ, RZ, R4 ;  /* 0x000000ffff007224 */ /* 0x000fd800078e0004 */
[----:B-1----:R-:W-:Y:S05]  /*0200*/  @P1 BRA `(.L_x_4) ;  /* 0xfffffffc00d41947 */ /* 0x002fea000383ffff */
.L_x_3:
        /* <DEDUP_REMOVED lines=9> */
.L_x_5:
        /* <DEDUP_REMOVED lines=14> */
.L_x_13:


//--------------------- .text._Z14reduce_productPfS_i --------------------------
	.section	.text._Z14reduce_productPfS_i,"ax",@progbits
	.align	128
        .global         _Z14reduce_productPfS_i
        .type           _Z14reduce_productPfS_i,@function
        .size           _Z14reduce_productPfS_i,(.L_x_14 - _Z14reduce_productPfS_i)
        .other          _Z14reduce_productPfS_i,@"STO_CUDA_ENTRY STV_DEFAULT"
_Z14reduce_productPfS_i:
.text._Z14reduce_productPfS_i:
        /* <DEDUP_REMOVED lines=22> */
.L_x_7:
[----:B------:R-:W-:-:S04]  /*0160*/  SHF.R.U32.HI R8, RZ, 0x1, R0 ;  /* 0x00000001ff087819 */ /* 0x000fc80000011600 */
[----:B------:R-:W-:-:S13]  /*0170*/  ISETP.GE.U32.AND P1, PT, R6, R8, PT ;  /* 0x000000080600720c */ /* 0x000fda0003f26070 */
[----:B------:R-:W-:Y:S01]  /*0180*/  @!P1 LEA R2, R8, R5, 0x2 ;  /* 0x0000000508029211 */ /* 0x000fe200078e10ff */
[----:B------:R-:W-:Y:S05]  /*0190*/  @!P1 LDS R3, [R5] ;  /* 0x0000000005039984 */ /* 0x000fea0000000800 */
[----:B------:R-:W0:Y:S02]  /*01a0*/  @!P1 LDS R2, [R2] ;  /* 0x0000000002029984 */ /* 0x000e240000000800 */
[----:B0-----:R-:W-:-:S05]  /*01b0*/  @!P1 FMUL R4, R2, R3 ;  /* 0x0000000302049220 */ /* 0x001fca0000400000 */
[----:B------:R1:W-:Y:S01]  /*01c0*/  @!P1 STS [R5], R4 ;  /* 0x0000000405009388 */ /* 0x0003e20000000800 */
[----:B------:R-:W-:Y:S01]  /*01d0*/  BAR.SYNC.DEFER_BLOCKING 0x0 ;  /* 0x0000000000007b1d */ /* 0x000fe20000010000 */
[----:B------:R-:W-:Y:S01]  /*01e0*/  ISETP.GT.U32.AND P1, PT, R0, 0x3, PT ;  /* 0x000000030000780c */ /* 0x000fe20003f24070 */
[----:B------:R-:W-:-:S12]  /*01f0*/  IMAD.MOV.U32 R0, RZ, RZ, R8 ;  /* 0x000000ffff007224 */ /* 0x000fd800078e0008 */
[----:B-1----:R-:W-:Y:S05]  /*0200*/  @P1 BRA `(.L_x_7) ;  /* 0xfffffffc00d41947 */ /* 0x002fea000383ffff */
.L_x_6:
        /* <DEDUP_REMOVED lines=9> */
.L_x_8:
        /* <DEDUP_REMOVED lines=14> */
.L_x_14:


//--------------------- .text._Z10reduce_sumPfS_i --------------------------
	.section	.text._Z10reduce_sumPfS_i,"ax",@progbits
	.align	128
        .global         _Z10reduce_sumPfS_i
        .type           _Z10reduce_sumPfS_i,@function
        .size           _Z10reduce_sumPfS_i,(.L_x_15 - _Z10reduce_sumPfS_i)
        .other          _Z10reduce_sumPfS_i,@"STO_CUDA_ENTRY STV_DEFAULT"
_Z10reduce_sumPfS_i:
.text._Z10reduce_sumPfS_i:
[----:B------:R-:W-:Y:S01]  /*0000*/  LDC R1, c[0x0][0x37c] ;  /* 0x0000df00ff017b82 */ /* 0x000fe20000000800 */
[----:B------:R-:W0:Y:S01]  /*0010*/  S2R R6, SR_TID.X ;  /* 0x0000000000067919 */ /* 0x000e220000002100 */
[----:B------:R-:W0:Y:S01]  /*0020*/  LDCU UR8, c[0x0][0x360] ;  /* 0x00006c00ff0877ac */ /* 0x000e220008000800 */
[----:B------:R-:W-:Y:S01]  /*0030*/  IMAD.MOV.U32 R4, RZ, RZ, RZ ;  /* 0x000000ffff047224 */ /* 0x000fe200078e00ff */
        /* <DEDUP_REMOVED lines=18> */
.L_x_10:
[----:B------:R-:W-:-:S04]  /*0160*/  SHF.R.U32.HI R8, RZ, 0x1, R0 ;  /* 0x00000001ff087819 */ /* 0x000fc80000011600 */
[----:B------:R-:W-:-:S13]  /*0170*/  ISETP.GE.U32.AND P1, PT, R6, R8, PT ;  /* 0x000000080600720c */ /* 0x000fda0003f26070 */
[----:B------:R-:W-:Y:S01]  /*0180*/  @!P1 LEA R2, R8, R5, 0x2 ;  /* 0x0000000508029211 */ /* 0x000fe200078e10ff */
[----:B------:R-:W-:Y:S05]  /*0190*/  @!P1 LDS R3, [R5] ;  /* 0x0000000005039984 */ /* 0x000fea0000000800 */
[----:B------:R-:W0:Y:S02]  /*01a0*/  @!P1 LDS R2, [R2] ;  /* 0x0000000002029984 */ /* 0x000e240000000800 */
[----:B0-----:R-:W-:-:S05]  /*01b0*/  @!P1 FADD R4, R2, R3 ;  /* 0x0000000302049221 */ /* 0x001fca0000000000 */
[----:B------:R1:W-:Y:S01]  /*01c0*/  @!P1 STS [R5], R4 ;  /* 0x0000000405009388 */ /* 0x0003e20000000800 */
[----:B------:R-:W-:Y:S01]  /*01d0*/  BAR.SYNC.DEFER_BLOCKING 0x0 ;  /* 0x0000000000007b1d */ /* 0x000fe20000010000 */
[----:B------:R-:W-:Y:S01]  /*01e0*/  ISETP.GT.U32.AND P1, PT, R0, 0x3, PT ;  /* 0x000000030000780c */ /* 0x000fe20003f24070 */
[----:B------:R-:W-:-:S12]  /*01f0*/  IMAD.MOV.U32 R0, RZ, RZ, R8 ;  /* 0x000000ffff007224 */ /* 0x000fd800078e0008 */
[----:B-1----:R-:W-:Y:S05]  /*0200*/  @P1 BRA `(.L_x_10) ;  /* 0xfffffffc00d41947 */ /* 0x002fea000383ffff */
.L_x_9:
        /* <DEDUP_REMOVED lines=9> */
.L_x_11:
        /* <DEDUP_REMOVED lines=14> */
.L_x_15:


//--------------------- .nv.shared._Z10reduce_maxPfS_i --------------------------
	.section	.nv.shared._Z10reduce_maxPfS_i,"aw",@nobits
	.sectionflags	@""
	.align	16
	.zero		1024


//--------------------- .nv.shared.reserved.0     --------------------------
	.section	.nv.shared.reserved.0,"aw",@nobits
	.weak		__nv_reservedSMEM_offset_0_alias
	.size		__nv_reservedSMEM_offset_0_alias, 0, 64
	.other		__nv_reservedSMEM_offset_0_alias,@"STO_CUDA_RESERVED_SHARED STV_DEFAULT"
__nv_reservedSMEM_offset_0_alias:
	.zero		0
	.zero		64


//--------------------- .nv.shared._Z10reduce_minPfS_i --------------------------
	.section	.nv.shared._Z10reduce_minPfS_i,"aw",@nobits
	.sectionflags	@""
	.align	16
	.zero		1024


//--------------------- .nv.shared._Z14reduce_productPfS_i --------------------------
	.section	.nv.shared._Z14reduce_productPfS_i,"aw",@nobits
	.sectionflags	@""
	.align	16
	.zero		1024


//--------------------- .nv.shared._Z10reduce_sumPfS_i --------------------------
	.section	.nv.shared._Z10reduce_sumPfS_i,"aw",@nobits
	.sectionflags	@""
	.align	16
	.zero		1024


//--------------------- .nv.constant0._Z10reduce_maxPfS_i --------------------------
	.section	.nv.constant0._Z10reduce_maxPfS_i,"a",@progbits
	.sectionflags	@""
	.align	4
.nv.constant0._Z10reduce_maxPfS_i:
	.zero		916


//--------------------- .nv.constant0._Z10reduce_minPfS_i --------------------------
	.section	.nv.constant0._Z10reduce_minPfS_i,"a",@progbits
	.sectionflags	@""
	.align	4
.nv.constant0._Z10reduce_minPfS_i:
	.zero		916


//--------------------- .nv.constant0._Z14reduce_productPfS_i --------------------------
	.section	.nv.constant0._Z14reduce_productPfS_i,"a",@progbits
	.sectionflags	@""
	.align	4
.nv.constant0._Z14reduce_productPfS_i:
	.zero		916


//--------------------- .nv.constant0._Z10reduce_sumPfS_i --------------------------
	.section	.nv.constant0._Z10reduce_sumPfS_i,"a",@progbits
	.sectionflags	@""
	.align	4
.nv.constant0._Z10reduce_sumPfS_i:
	.zero		916


//--------------------- SYMBOLS --------------------------

	.type		.nv.reservedSmem.offset0,@object
	.size		.nv.reservedSmem.offset0,0x4
	.type		.nv.reservedSmem.cap,@object
	.size		.nv.reservedSmem.cap,0x4
